//
// Generated by NVIDIA NVVM Compiler
//
// Compiler Build ID: CL-36424714
// Cuda compilation tools, release 13.0, V13.0.88
// Based on NVVM 20.0.0
//

.version 9.0
.target sm_100
.address_size 64

	// .globl	_Z8mykerneliiPfS_

.visible .entry _Z8mykerneliiPfS_(
	.param .u32 _Z8mykerneliiPfS__param_0,
	.param .u32 _Z8mykerneliiPfS__param_1,
	.param .u64 .ptr .align 1 _Z8mykerneliiPfS__param_2,
	.param .u64 .ptr .align 1 _Z8mykerneliiPfS__param_3
)
{
	.reg .pred 	%p<11>;
	.reg .b32 	%r<50>;
	.reg .b32 	%f<112>;
	.reg .b64 	%rd<40>;

	ld.param.u32 	%r27, [_Z8mykerneliiPfS__param_0];
	ld.param.u32 	%r26, [_Z8mykerneliiPfS__param_1];
	ld.param.u64 	%rd10, [_Z8mykerneliiPfS__param_2];
	ld.param.u64 	%rd9, [_Z8mykerneliiPfS__param_3];
	cvta.to.global.u64 	%rd1, %rd10;
	mov.u32 	%r28, %tid.x;
	mov.u32 	%r29, %ctaid.x;
	mov.u32 	%r30, %ntid.x;
	mad.lo.s32 	%r1, %r29, %r30, %r28;
	mov.u32 	%r31, %tid.y;
	mov.u32 	%r32, %ctaid.y;
	mov.u32 	%r33, %ntid.y;
	mad.lo.s32 	%r34, %r32, %r33, %r31;
	max.s32 	%r35, %r1, %r34;
	setp.ge.s32 	%p1, %r35, %r27;
	@%p1 bra 	$L__BB0_15;
	setp.lt.s32 	%p2, %r26, 1;
	mov.f32 	%f111, 0f00000000;
	@%p2 bra 	$L__BB0_14;
	mul.lo.s32 	%r3, %r26, %r1;
	mul.lo.s32 	%r4, %r26, %r34;
	and.b32  	%r5, %r26, 15;
	setp.lt.u32 	%p3, %r26, 16;
	mov.f32 	%f111, 0f00000000;
	mov.b32 	%r46, 0;
	@%p3 bra 	$L__BB0_5;
	and.b32  	%r46, %r26, 2147483632;
	neg.s32 	%r44, %r46;
	add.s64 	%rd2, %rd1, 32;
	mul.wide.u32 	%rd11, %r4, 4;
	add.s64 	%rd38, %rd2, %rd11;
	mov.f32 	%f111, 0f00000000;
	mov.u32 	%r43, %r3;
$L__BB0_4:
	.pragma "nounroll";
	mul.wide.s32 	%rd12, %r43, 4;
	add.s64 	%rd13, %rd2, %rd12;
	ld.global.f32 	%f18, [%rd13+-32];
	ld.global.f32 	%f19, [%rd38+-32];
	fma.rn.f32 	%f20, %f18, %f19, %f111;
	ld.global.f32 	%f21, [%rd13+-28];
	ld.global.f32 	%f22, [%rd38+-28];
	fma.rn.f32 	%f23, %f21, %f22, %f20;
	ld.global.f32 	%f24, [%rd13+-24];
	ld.global.f32 	%f25, [%rd38+-24];
	fma.rn.f32 	%f26, %f24, %f25, %f23;
	ld.global.f32 	%f27, [%rd13+-20];
	ld.global.f32 	%f28, [%rd38+-20];
	fma.rn.f32 	%f29, %f27, %f28, %f26;
	ld.global.f32 	%f30, [%rd13+-16];
	ld.global.f32 	%f31, [%rd38+-16];
	fma.rn.f32 	%f32, %f30, %f31, %f29;
	ld.global.f32 	%f33, [%rd13+-12];
	ld.global.f32 	%f34, [%rd38+-12];
	fma.rn.f32 	%f35, %f33, %f34, %f32;
	ld.global.f32 	%f36, [%rd13+-8];
	ld.global.f32 	%f37, [%rd38+-8];
	fma.rn.f32 	%f38, %f36, %f37, %f35;
	ld.global.f32 	%f39, [%rd13+-4];
	ld.global.f32 	%f40, [%rd38+-4];
	fma.rn.f32 	%f41, %f39, %f40, %f38;
	ld.global.f32 	%f42, [%rd13];
	ld.global.f32 	%f43, [%rd38];
	fma.rn.f32 	%f44, %f42, %f43, %f41;
	ld.global.f32 	%f45, [%rd13+4];
	ld.global.f32 	%f46, [%rd38+4];
	fma.rn.f32 	%f47, %f45, %f46, %f44;
	ld.global.f32 	%f48, [%rd13+8];
	ld.global.f32 	%f49, [%rd38+8];
	fma.rn.f32 	%f50, %f48, %f49, %f47;
	ld.global.f32 	%f51, [%rd13+12];
	ld.global.f32 	%f52, [%rd38+12];
	fma.rn.f32 	%f53, %f51, %f52, %f50;
	ld.global.f32 	%f54, [%rd13+16];
	ld.global.f32 	%f55, [%rd38+16];
	fma.rn.f32 	%f56, %f54, %f55, %f53;
	ld.global.f32 	%f57, [%rd13+20];
	ld.global.f32 	%f58, [%rd38+20];
	fma.rn.f32 	%f59, %f57, %f58, %f56;
	ld.global.f32 	%f60, [%rd13+24];
	ld.global.f32 	%f61, [%rd38+24];
	fma.rn.f32 	%f62, %f60, %f61, %f59;
	ld.global.f32 	%f63, [%rd13+28];
	ld.global.f32 	%f64, [%rd38+28];
	fma.rn.f32 	%f111, %f63, %f64, %f62;
	add.s32 	%r44, %r44, 16;
	add.s32 	%r43, %r43, 16;
	add.s64 	%rd38, %rd38, 64;
	setp.ne.s32 	%p4, %r44, 0;
	@%p4 bra 	$L__BB0_4;
$L__BB0_5:
	setp.eq.s32 	%p5, %r5, 0;
	@%p5 bra 	$L__BB0_14;
	and.b32  	%r13, %r26, 7;
	setp.lt.u32 	%p6, %r5, 8;
	@%p6 bra 	$L__BB0_8;
	add.s32 	%r37, %r46, %r3;
	mul.wide.s32 	%rd14, %r37, 4;
	add.s64 	%rd15, %rd1, %rd14;
	ld.global.f32 	%f66, [%rd15];
	add.s32 	%r38, %r46, %r4;
	mul.wide.u32 	%rd16, %r38, 4;
	add.s64 	%rd17, %rd1, %rd16;
	ld.global.f32 	%f67, [%rd17];
	fma.rn.f32 	%f68, %f66, %f67, %f111;
	ld.global.f32 	%f69, [%rd15+4];
	cvt.u64.u32 	%rd18, %r4;
	cvt.u64.u32 	%rd19, %r46;
	add.s64 	%rd20, %rd19, %rd18;
	shl.b64 	%rd21, %rd20, 2;
	add.s64 	%rd22, %rd1, %rd21;
	ld.global.f32 	%f70, [%rd22+4];
	fma.rn.f32 	%f71, %f69, %f70, %f68;
	ld.global.f32 	%f72, [%rd15+8];
	ld.global.f32 	%f73, [%rd22+8];
	fma.rn.f32 	%f74, %f72, %f73, %f71;
	ld.global.f32 	%f75, [%rd15+12];
	ld.global.f32 	%f76, [%rd22+12];
	fma.rn.f32 	%f77, %f75, %f76, %f74;
	ld.global.f32 	%f78, [%rd15+16];
	ld.global.f32 	%f79, [%rd22+16];
	fma.rn.f32 	%f80, %f78, %f79, %f77;
	ld.global.f32 	%f81, [%rd15+20];
	ld.global.f32 	%f82, [%rd22+20];
	fma.rn.f32 	%f83, %f81, %f82, %f80;
	ld.global.f32 	%f84, [%rd15+24];
	ld.global.f32 	%f85, [%rd22+24];
	fma.rn.f32 	%f86, %f84, %f85, %f83;
	ld.global.f32 	%f87, [%rd15+28];
	ld.global.f32 	%f88, [%rd22+28];
	fma.rn.f32 	%f111, %f87, %f88, %f86;
	add.s32 	%r46, %r46, 8;
$L__BB0_8:
	setp.eq.s32 	%p7, %r13, 0;
	@%p7 bra 	$L__BB0_14;
	and.b32  	%r16, %r26, 3;
	setp.lt.u32 	%p8, %r13, 4;
	@%p8 bra 	$L__BB0_11;
	add.s32 	%r39, %r46, %r3;
	mul.wide.s32 	%rd23, %r39, 4;
	add.s64 	%rd24, %rd1, %rd23;
	ld.global.f32 	%f90, [%rd24];
	add.s32 	%r40, %r46, %r4;
	mul.wide.u32 	%rd25, %r40, 4;
	add.s64 	%rd26, %rd1, %rd25;
	ld.global.f32 	%f91, [%rd26];
	fma.rn.f32 	%f92, %f90, %f91, %f111;
	ld.global.f32 	%f93, [%rd24+4];
	cvt.u64.u32 	%rd27, %r4;
	cvt.u64.u32 	%rd28, %r46;
	add.s64 	%rd29, %rd28, %rd27;
	shl.b64 	%rd30, %rd29, 2;
	add.s64 	%rd31, %rd1, %rd30;
	ld.global.f32 	%f94, [%rd31+4];
	fma.rn.f32 	%f95, %f93, %f94, %f92;
	ld.global.f32 	%f96, [%rd24+8];
	ld.global.f32 	%f97, [%rd31+8];
	fma.rn.f32 	%f98, %f96, %f97, %f95;
	ld.global.f32 	%f99, [%rd24+12];
	ld.global.f32 	%f100, [%rd31+12];
	fma.rn.f32 	%f111, %f99, %f100, %f98;
	add.s32 	%r46, %r46, 4;
$L__BB0_11:
	setp.eq.s32 	%p9, %r16, 0;
	@%p9 bra 	$L__BB0_14;
	add.s32 	%r41, %r46, %r4;
	mul.wide.u32 	%rd32, %r41, 4;
	add.s64 	%rd39, %rd1, %rd32;
	add.s32 	%r49, %r46, %r3;
	neg.s32 	%r48, %r16;
$L__BB0_13:
	.pragma "nounroll";
	mul.wide.s32 	%rd33, %r49, 4;
	add.s64 	%rd34, %rd1, %rd33;
	ld.global.f32 	%f101, [%rd34];
	ld.global.f32 	%f102, [%rd39];
	fma.rn.f32 	%f111, %f101, %f102, %f111;
	add.s64 	%rd39, %rd39, 4;
	add.s32 	%r49, %r49, 1;
	add.s32 	%r48, %r48, 1;
	setp.ne.s32 	%p10, %r48, 0;
	@%p10 bra 	$L__BB0_13;
$L__BB0_14:
	mad.lo.s32 	%r42, %r1, %r27, %r34;
	cvta.to.global.u64 	%rd35, %rd9;
	mul.wide.s32 	%rd36, %r42, 4;
	add.s64 	%rd37, %rd35, %rd36;
	st.global.f32 	[%rd37], %f111;
$L__BB0_15:
	ret;

}


// ===== COMPILED SASS (sm_100) =====

	.target	sm_100

	.elftype	@"ET_EXEC"


//--------------------- .note.nv.tkinfo           --------------------------
	.section	.note.nv.tkinfo,"",@"SHT_NOTE"
	.sectionflags	@"SHF_NOTE_NV_TKINFO"
	.tkinfo
        /*0018*/ 	.word	0x00000002
        /*0030*/ 	.string	""
        /*0030*/ 	.string	"ptxas"
        /*0030*/ 	.string	"Cuda compilation tools, release 13.0, V13.0.88"
        /*0030*/ 	.string	"Build cuda_13.0.r13.0/compiler.36424714_0"
        /*0030*/ 	.string	"-arch sm_100 -m 64 "



//--------------------- .note.nv.cuinfo           --------------------------
	.section	.note.nv.cuinfo,"",@"SHT_NOTE"
	.sectionflags	@"SHF_NOTE_NV_CUINFO"
        /*0018*/ 	.short	0x0002
        /*001a*/ 	.short	0x0064
        /*001c*/ 	.short	0x0082
	.zero		2


//--------------------- .nv.info                  --------------------------
	.section	.nv.info,"",@"SHT_CUDA_INFO"
	.align	4


	//----- nvinfo : EIATTR_REGCOUNT
	.align		4
        /*0000*/ 	.byte	0x04, 0x2f
        /*0002*/ 	.short	(.L_1 - .L_0)
	.align		4
.L_0:
        /*0004*/ 	.word	index@(_Z8mykerneliiPfS_)
        /*0008*/ 	.word	0x00000020


	//----- nvinfo : EIATTR_FRAME_SIZE
	.align		4
.L_1:
        /*000c*/ 	.byte	0x04, 0x11
        /*000e*/ 	.short	(.L_3 - .L_2)
	.align		4
.L_2:
        /*0010*/ 	.word	index@(_Z8mykerneliiPfS_)
        /*0014*/ 	.word	0x00000000


	//----- nvinfo : EIATTR_MIN_STACK_SIZE
	.align		4
.L_3:
        /*0018*/ 	.byte	0x04, 0x12
        /*001a*/ 	.short	(.L_5 - .L_4)
	.align		4
.L_4:
        /*001c*/ 	.word	index@(_Z8mykerneliiPfS_)
        /*0020*/ 	.word	0x00000000
.L_5:


//--------------------- .nv.compat                --------------------------
	.section	.nv.compat,"",@"SHT_CUDA_COMPAT_INFO"
	.align	4
        /*0000*/ 	.byte	0x02, 0x09, 0x00, 0x00, 0x02, 0x02, 0x01, 0x00, 0x02, 0x05, 0x05, 0x00, 0x03, 0x07, 0x01, 0x01
        /*0010*/ 	.byte	0x02, 0x03, 0x00, 0x00, 0x02, 0x06, 0x01, 0x00, 0x04, 0x0b, 0x08, 0x00, 0x09, 0x00, 0x00, 0x00
        /*0020*/ 	.byte	0x00, 0x00, 0x00, 0x00


//--------------------- .nv.info._Z8mykerneliiPfS_ --------------------------
	.section	.nv.info._Z8mykerneliiPfS_,"",@"SHT_CUDA_INFO"
	.sectionflags	@""
	.align	4


	//----- nvinfo : EIATTR_CUDA_API_VERSION
	.align		4
        /*0000*/ 	.byte	0x04, 0x37
        /*0002*/ 	.short	(.L_7 - .L_6)
.L_6:
        /*0004*/ 	.word	0x00000082


	//----- nvinfo : EIATTR_KPARAM_INFO
	.align		4
.L_7:
        /*0008*/ 	.byte	0x04, 0x17
        /*000a*/ 	.short	(.L_9 - .L_8)
.L_8:
        /*000c*/ 	.word	0x00000000
        /*0010*/ 	.short	0x0003
        /*0012*/ 	.short	0x0010
        /*0014*/ 	.byte	0x00, 0xf5, 0x21, 0x00


	//----- nvinfo : EIATTR_KPARAM_INFO
	.align		4
.L_9:
        /*0018*/ 	.byte	0x04, 0x17
        /*001a*/ 	.short	(.L_11 - .L_10)
.L_10:
        /*001c*/ 	.word	0x00000000
        /*0020*/ 	.short	0x0002
        /*0022*/ 	.short	0x0008
        /*0024*/ 	.byte	0x00, 0xf5, 0x21, 0x00


	//----- nvinfo : EIATTR_KPARAM_INFO
	.align		4
.L_11:
        /*0028*/ 	.byte	0x04, 0x17
        /*002a*/ 	.short	(.L_13 - .L_12)
.L_12:
        /*002c*/ 	.word	0x00000000
        /*0030*/ 	.short	0x0001
        /*0032*/ 	.short	0x0004
        /*0034*/ 	.byte	0x00, 0xf0, 0x11, 0x00


	//----- nvinfo : EIATTR_KPARAM_INFO
	.align		4
.L_13:
        /*0038*/ 	.byte	0x04, 0x17
        /*003a*/ 	.short	(.L_15 - .L_14)
.L_14:
        /*003c*/ 	.word	0x00000000
        /*0040*/ 	.short	0x0000
        /*0042*/ 	.short	0x0000
        /*0044*/ 	.byte	0x00, 0xf0, 0x11, 0x00


	//----- nvinfo : EIATTR_SPARSE_MMA_MASK
	.align		4
.L_15:
        /*0048*/ 	.byte	0x03, 0x50
        /*004a*/ 	.short	0x0000


	//----- nvinfo : EIATTR_MAXREG_COUNT
	.align		4
        /*004c*/ 	.byte	0x03, 0x1b
        /*004e*/ 	.short	0x00ff


	//----- nvinfo : EIATTR_MERCURY_ISA_VERSION
	.align		4
        /*0050*/ 	.byte	0x03, 0x5f
        /*0052*/ 	.short	0x0101


	//----- nvinfo : EIATTR_VRC_CTA_INIT_COUNT
	.align		4
        /*0054*/ 	.byte	0x02, 0x4a
	.zero		1
	.zero		1


	//----- nvinfo : EIATTR_EXIT_INSTR_OFFSETS
	.align		4
        /*0058*/ 	.byte	0x04, 0x1c
        /*005a*/ 	.short	(.L_17 - .L_16)


	//   ....[0]....
.L_16:
        /*005c*/ 	.word	0x000000c0


	//   ....[1]....
        /*0060*/ 	.word	0x00000b70


	//----- nvinfo : EIATTR_CBANK_PARAM_SIZE
	.align		4
.L_17:
        /*0064*/ 	.byte	0x03, 0x19
        /*0066*/ 	.short	0x0018


	//----- nvinfo : EIATTR_PARAM_CBANK
	.align		4
        /*0068*/ 	.byte	0x04, 0x0a
        /*006a*/ 	.short	(.L_19 - .L_18)
	.align		4
.L_18:
        /*006c*/ 	.word	index@(.nv.constant0._Z8mykerneliiPfS_)
        /*0070*/ 	.short	0x0380
        /*0072*/ 	.short	0x0018


	//----- nvinfo : EIATTR_SW_WAR
	.align		4
.L_19:
        /*0074*/ 	.byte	0x04, 0x36
        /*0076*/ 	.short	(.L_21 - .L_20)
.L_20:
        /*0078*/ 	.word	0x00000008
.L_21:


//--------------------- .nv.callgraph             --------------------------
	.section	.nv.callgraph,"",@"SHT_CUDA_CALLGRAPH"
	.align	4
	.sectionentsize	8
	.align		4
        /*0000*/ 	.word	0x00000000
	.align		4
        /*0004*/ 	.word	0xffffffff
	.align		4
        /*0008*/ 	.word	0x00000000
	.align		4
        /*000c*/ 	.word	0xfffffffe
	.align		4
        /*0010*/ 	.word	0x00000000
	.align		4
        /*0014*/ 	.word	0xfffffffd
	.align		4
        /*0018*/ 	.word	0x00000000
	.align		4
        /*001c*/ 	.word	0xfffffffc


//--------------------- .text._Z8mykerneliiPfS_   --------------------------
	.section	.text._Z8mykerneliiPfS_,"ax",@progbits
	.align	128
        .global         _Z8mykerneliiPfS_
        .type           _Z8mykerneliiPfS_,@function
        .size           _Z8mykerneliiPfS_,(.L_x_7 - _Z8mykerneliiPfS_)
        .other          _Z8mykerneliiPfS_,@"STO_CUDA_ENTRY STV_DEFAULT"
_Z8mykerneliiPfS_:
.text._Z8mykerneliiPfS_:
[----:B------:R-:W-:Y:S01]  /*0000*/  LDC R1, c[0x0][0x37c] ;  /* 0x0000df00ff017b82 */ /* 0x000fe20000000800 */
[----:B------:R-:W0:Y:S07]  /*0010*/  S2R R0, SR_TID.X ;  /* 0x0000000000007919 */ /* 0x000e2e0000002100 */
[----:B------:R-:W0:Y:S01]  /*0020*/  LDC R3, c[0x0][0x360] ;  /* 0x0000d800ff037b82 */ /* 0x000e220000000800 */
[----:B------:R-:W1:Y:S01]  /*0030*/  LDCU UR9, c[0x0][0x380] ;  /* 0x00007000ff0977ac */ /* 0x000e620008000800 */
[----:B------:R-:W2:Y:S06]  /*0040*/  S2R R9, SR_TID.Y ;  /* 0x0000000000097919 */ /* 0x000eac0000002200 */
[----:B------:R-:W0:Y:S08]  /*0050*/  S2UR UR4, SR_CTAID.X ;  /* 0x00000000000479c3 */ /* 0x000e300000002500 */
[----:B------:R-:W2:Y:S08]  /*0060*/  S2UR UR5, SR_CTAID.Y ;  /* 0x00000000000579c3 */ /* 0x000eb00000002600 */
[----:B------:R-:W2:Y:S01]  /*0070*/  LDC R2, c[0x0][0x364] ;  /* 0x0000d900ff027b82 */ /* 0x000ea20000000800 */
[----:B0-----:R-:W-:-:S02]  /*0080*/  IMAD R0, R3, UR4, R0 ;  /* 0x0000000403007c24 */ /* 0x001fc4000f8e0200 */
[----:B--2---:R-:W-:-:S05]  /*0090*/  IMAD R9, R2, UR5, R9 ;  /* 0x0000000502097c24 */ /* 0x004fca000f8e0209 */
[----:B------:R-:W-:-:S04]  /*00a0*/  VIMNMX R2, PT, PT, R0, R9, !PT ;  /* 0x0000000900027248 */ /* 0x000fc80007fe0100 */
[----:B-1----:R-:W-:-:S13]  /*00b0*/  ISETP.GE.AND P0, PT, R2, UR9, PT ;  /* 0x0000000902007c0c */ /* 0x002fda000bf06270 */
[----:B------:R-:W-:Y:S05]  /*00c0*/  @P0 EXIT ;  /* 0x000000000000094d */ /* 0x000fea0003800000 */
[----:B------:R-:W0:Y:S01]  /*00d0*/  LDCU UR6, c[0x0][0x384] ;  /* 0x00007080ff0677ac */ /* 0x000e220008000800 */
[----:B------:R-:W-:Y:S01]  /*00e0*/  HFMA2 R10, -RZ, RZ, 0, 0 ;  /* 0x00000000ff0a7431 */ /* 0x000fe200000001ff */
[----:B------:R-:W1:Y:S01]  /*00f0*/  LDCU.64 UR10, c[0x0][0x358] ;  /* 0x00006b00ff0a77ac */ /* 0x000e620008000a00 */
[----:B0-----:R-:W-:-:S09]  /*0100*/  UISETP.GE.AND UP0, UPT, UR6, 0x1, UPT ;  /* 0x000000010600788c */ /* 0x001fd2000bf06270 */
[----:B-1----:R-:W-:Y:S05]  /*0110*/  BRA.U !UP0, `(.L_x_0) ;  /* 0x0000000908847547 */ /* 0x002fea000b800000 */
[----:B------:R-:W-:Y:S02]  /*0120*/  UISETP.GE.U32.AND UP1, UPT, UR6, 0x10, UPT ;  /* 0x000000100600788c */ /* 0x000fe4000bf26070 */
[----:B------:R-:W-:Y:S01]  /*0130*/  IMAD R8, R0, UR6, RZ ;  /* 0x0000000600087c24 */ /* 0x000fe2000f8e02ff */
[----:B------:R-:W-:Y:S02]  /*0140*/  ULOP3.LUT UR7, UR6, 0xf, URZ, 0xc0, !UPT ;  /* 0x0000000f06077892 */ /* 0x000fe4000f8ec0ff */
[----:B------:R-:W-:Y:S01]  /*0150*/  IMAD R13, R9, UR6, RZ ;  /* 0x00000006090d7c24 */ /* 0x000fe2000f8e02ff */
[----:B------:R-:W-:Y:S01]  /*0160*/  MOV R10, RZ ;  /* 0x000000ff000a7202 */ /* 0x000fe20000000f00 */
[----:B------:R-:W-:Y:S01]  /*0170*/  UMOV UR4, URZ ;  /* 0x000000ff00047c82 */ /* 0x000fe20008000000 */
[----:B------:R-:W-:Y:S01]  /*0180*/  UISETP.NE.AND UP0, UPT, UR7, URZ, UPT ;  /* 0x000000ff0700728c */ /* 0x000fe2000bf05270 */
[----:B------:R-:W-:Y:S10]  /*0190*/  BRA.U !UP1, `(.L_x_1) ;  /* 0x0000000509047547 */ /* 0x000ff4000b800000 */
[----:B------:R-:W0:Y:S01]  /*01a0*/  LDCU.64 UR4, c[0x0][0x388] ;  /* 0x00007100ff0477ac */ /* 0x000e220008000a00 */
[----:B------:R-:W-:Y:S02]  /*01b0*/  MOV R10, RZ ;  /* 0x000000ff000a7202 */ /* 0x000fe40000000f00 */
[----:B------:R-:W-:Y:S01]  /*01c0*/  MOV R11, R8 ;  /* 0x00000008000b7202 */ /* 0x000fe20000000f00 */
[----:B0-----:R-:W-:-:S04]  /*01d0*/  UIADD3 UR4, UP1, UPT, UR4, 0x20, URZ ;  /* 0x0000002004047890 */ /* 0x001fc8000ff3e0ff */
[----:B------:R-:W-:Y:S02]  /*01e0*/  UIADD3.X UR5, UPT, UPT, URZ, UR5, URZ, UP1, !UPT ;  /* 0x00000005ff057290 */ /* 0x000fe40008ffe4ff */
[----:B------:R-:W-:Y:S01]  /*01f0*/  MOV R2, UR4 ;  /* 0x0000000400027c02 */ /* 0x000fe20008000f00 */
[----:B------:R-:W-:-:S03]  /*0200*/  ULOP3.LUT UR4, UR6, 0x7ffffff0, URZ, 0xc0, !UPT ;  /* 0x7ffffff006047892 */ /* 0x000fc6000f8ec0ff */
[----:B------:R-:W-:Y:S01]  /*0210*/  MOV R3, UR5 ;  /* 0x0000000500037c02 */ /* 0x000fe20008000f00 */
[----:B------:R-:W-:Y:S02]  /*0220*/  UIADD3 UR5, UPT, UPT, -UR4, URZ, URZ ;  /* 0x000000ff04057290 */ /* 0x000fe4000fffe1ff */
[----:B------:R-:W-:-:S10]  /*0230*/  IMAD.WIDE.U32 R4, R13, 0x4, R2 ;  /* 0x000000040d047825 */ /* 0x000fd400078e0002 */
.L_x_2:
[----:B------:R-:W-:Y:S01]  /*0240*/  IMAD.WIDE R6, R11, 0x4, R2 ;  /* 0x000000040b067825 */ /* 0x000fe200078e0202 */
[----:B------:R-:W2:Y:S04]  /*0250*/  LDG.E R12, desc[UR10][R4.64+-0x20] ;  /* 0xffffe00a040c7981 */ /* 0x000ea8000c1e1900 */
[----:B------:R-:W2:Y:S04]  /*0260*/  LDG.E R15, desc[UR10][R6.64+-0x20] ;  /* 0xffffe00a060f7981 */ /* 0x000ea8000c1e1900 */
[----:B------:R-:W3:Y:S04]  /*0270*/  LDG.E R24, desc[UR10][R4.64+-0x1c] ;  /* 0xffffe40a04187981 */ /* 0x000ee8000c1e1900 */
[----:B------:R-:W3:Y:S04]  /*0280*/  LDG.E R27, desc[UR10][R6.64+-0x1c] ;  /* 0xffffe40a061b7981 */ /* 0x000ee8000c1e1900 */
[----:B------:R-:W4:Y:S04]  /*0290*/  LDG.E R21, desc[UR10][R4.64+-0x18] ;  /* 0xffffe80a04157981 */ /* 0x000f28000c1e1900 */
[----:B------:R-:W4:Y:S04]  /*02a0*/  LDG.E R16, desc[UR10][R6.64+-0x18] ;  /* 0xffffe80a06107981 */ /* 0x000f28000c1e1900 */
[----:B------:R-:W5:Y:S04]  /*02b0*/  LDG.E R18, desc[UR10][R4.64+-0x14] ;  /* 0xffffec0a04127981 */ /* 0x000f68000c1e1900 */
[----:B------:R-:W5:Y:S04]  /*02c0*/  LDG.E R23, desc[UR10][R6.64+-0x14] ;  /* 0xffffec0a06177981 */ /* 0x000f68000c1e1900 */
[----:B------:R-:W5:Y:S04]  /*02d0*/  LDG.E R20, desc[UR10][R4.64+-0x10] ;  /* 0xfffff00a04147981 */ /* 0x000f68000c1e1900 */
[----:B------:R-:W5:Y:S04]  /*02e0*/  LDG.E R25, desc[UR10][R6.64+-0x10] ;  /* 0xfffff00a06197981 */ /* 0x000f68000c1e1900 */
[----:B------:R-:W5:Y:S04]  /*02f0*/  LDG.E R14, desc[UR10][R4.64+-0xc] ;  /* 0xfffff40a040e7981 */ /* 0x000f68000c1e1900 */
[----:B------:R-:W5:Y:S04]  /*0300*/  LDG.E R19, desc[UR10][R6.64+-0xc] ;  /* 0xfffff40a06137981 */ /* 0x000f68000c1e1900 */
[----:B------:R-:W5:Y:S04]  /*0310*/  LDG.E R17, desc[UR10][R6.64+-0x4] ;  /* 0xfffffc0a06117981 */ /* 0x000f68000c1e1900 */
[----:B------:R-:W5:Y:S01]  /*0320*/  LDG.E R29, desc[UR10][R4.64+0x1c] ;  /* 0x00001c0a041d7981 */ /* 0x000f62000c1e1900 */
[----:B--2---:R-:W-:-:S03]  /*0330*/  FFMA R22, R15, R12, R10 ;  /* 0x0000000c0f167223 */ /* 0x004fc6000000000a */
[----:B------:R-:W2:Y:S04]  /*0340*/  LDG.E R10, desc[UR10][R4.64+-0x8] ;  /* 0xfffff80a040a7981 */ /* 0x000ea8000c1e1900 */
[----:B------:R-:W2:Y:S04]  /*0350*/  LDG.E R15, desc[UR10][R6.64+-0x8] ;  /* 0xfffff80a060f7981 */ /* 0x000ea8000c1e1900 */
[----:B------:R-:W2:Y:S01]  /*0360*/  LDG.E R12, desc[UR10][R4.64+-0x4] ;  /* 0xfffffc0a040c7981 */ /* 0x000ea2000c1e1900 */
[----:B---3--:R-:W-:-:S03]  /*0370*/  FFMA R27, R27, R24, R22 ;  /* 0x000000181b1b7223 */ /* 0x008fc60000000016 */
[----:B------:R-:W3:Y:S01]  /*0380*/  LDG.E R24, desc[UR10][R6.64+0x1c] ;  /* 0x00001c0a06187981 */ /* 0x000ee2000c1e1900 */
[----:B----4-:R-:W-:-:S03]  /*0390*/  FFMA R22, R16, R21, R27 ;  /* 0x0000001510167223 */ /* 0x010fc6000000001b */
[----:B------:R-:W4:Y:S04]  /*03a0*/  LDG.E R21, desc[UR10][R4.64] ;  /* 0x0000000a04157981 */ /* 0x000f28000c1e1900 */
[----:B------:R-:W4:Y:S01]  /*03b0*/  LDG.E R16, desc[UR10][R6.64] ;  /* 0x0000000a06107981 */ /* 0x000f22000c1e1900 */
[----:B-----5:R-:W-:-:S03]  /*03c0*/  FFMA R22, R23, R18, R22 ;  /* 0x0000001217167223 */ /* 0x020fc60000000016 */
[----:B------:R-:W5:Y:S04]  /*03d0*/  LDG.E R23, desc[UR10][R4.64+0x4] ;  /* 0x0000040a04177981 */ /* 0x000f68000c1e1900 */
[----:B------:R-:W5:Y:S01]  /*03e0*/  LDG.E R18, desc[UR10][R6.64+0x4] ;  /* 0x0000040a06127981 */ /* 0x000f62000c1e1900 */
[----:B------:R-:W-:-:S03]  /*03f0*/  FFMA R22, R25, R20, R22 ;  /* 0x0000001419167223 */ /* 0x000fc60000000016 */
[----:B------:R-:W3:Y:S04]  /*0400*/  LDG.E R25, desc[UR10][R4.64+0x8] ;  /* 0x0000080a04197981 */ /* 0x000ee8000c1e1900 */
[----:B------:R-:W3:Y:S01]  /*0410*/  LDG.E R20, desc[UR10][R6.64+0x8] ;  /* 0x0000080a06147981 */ /* 0x000ee2000c1e1900 */
[----:B------:R-:W-:-:S03]  /*0420*/  FFMA R22, R19, R14, R22 ;  /* 0x0000000e13167223 */ /* 0x000fc60000000016 */
[----:B------:R-:W3:Y:S04]  /*0430*/  LDG.E R19, desc[UR10][R4.64+0xc] ;  /* 0x00000c0a04137981 */ /* 0x000ee8000c1e1900 */
[----:B------:R-:W3:Y:S04]  /*0440*/  LDG.E R14, desc[UR10][R6.64+0xc] ;  /* 0x00000c0a060e7981 */ /* 0x000ee8000c1e1900 */
[----:B------:R-:W3:Y:S01]  /*0450*/  LDG.E R27, desc[UR10][R4.64+0x14] ;  /* 0x0000140a041b7981 */ /* 0x000ee2000c1e1900 */
[----:B--2---:R-:W-:-:S03]  /*0460*/  FFMA R22, R15, R10, R22 ;  /* 0x0000000a0f167223 */ /* 0x004fc60000000016 */
[----:B------:R-:W2:Y:S04]  /*0470*/  LDG.E R10, desc[UR10][R4.64+0x10] ;  /* 0x0000100a040a7981 */ /* 0x000ea8000c1e1900 */
[----:B------:R-:W2:Y:S01]  /*0480*/  LDG.E R15, desc[UR10][R6.64+0x10] ;  /* 0x0000100a060f7981 */ /* 0x000ea2000c1e1900 */
[----:B------:R-:W-:-:S03]  /*0490*/  FFMA R26, R17, R12, R22 ;  /* 0x0000000c111a7223 */ /* 0x000fc60000000016 */
[----:B------:R-:W2:Y:S04]  /*04a0*/  LDG.E R22, desc[UR10][R6.64+0x14] ;  /* 0x0000140a06167981 */ /* 0x000ea8000c1e1900 */
[----:B------:R0:W2:Y:S04]  /*04b0*/  LDG.E R12, desc[UR10][R4.64+0x18] ;  /* 0x0000180a040c7981 */ /* 0x0000a8000c1e1900 */
[----:B------:R-:W2:Y:S01]  /*04c0*/  LDG.E R17, desc[UR10][R6.64+0x18] ;  /* 0x0000180a06117981 */ /* 0x000ea2000c1e1900 */
[----:B----4-:R-:W-:-:S04]  /*04d0*/  FFMA R21, R16, R21, R26 ;  /* 0x0000001510157223 */ /* 0x010fc8000000001a */
[----:B-----5:R-:W-:Y:S01]  /*04e0*/  FFMA R21, R18, R23, R21 ;  /* 0x0000001712157223 */ /* 0x020fe20000000015 */
[----:B------:R-:W-:-:S03]  /*04f0*/  UIADD3 UR5, UPT, UPT, UR5, 0x10, URZ ;  /* 0x0000001005057890 */ /* 0x000fc6000fffe0ff */
[----:B---3--:R-:W-:Y:S01]  /*0500*/  FFMA R21, R20, R25, R21 ;  /* 0x0000001914157223 */ /* 0x008fe20000000015 */
[----:B------:R-:W-:-:S03]  /*0510*/  UISETP.NE.AND UP1, UPT, UR5, URZ, UPT ;  /* 0x000000ff0500728c */ /* 0x000fc6000bf25270 */
[----:B------:R-:W-:Y:S01]  /*0520*/  FFMA R14, R14, R19, R21 ;  /* 0x000000130e0e7223 */ /* 0x000fe20000000015 */
[----:B0-----:R-:W-:Y:S02]  /*0530*/  IADD3 R4, P0, PT, R4, 0x40, RZ ;  /* 0x0000004004047810 */ /* 0x001fe40007f1e0ff */
[----:B------:R-:W-:Y:S02]  /*0540*/  IADD3 R11, PT, PT, R11, 0x10, RZ ;  /* 0x000000100b0b7810 */ /* 0x000fe40007ffe0ff */
[----:B------:R-:W-:Y:S01]  /*0550*/  IADD3.X R5, PT, PT, RZ, R5, RZ, P0, !PT ;  /* 0x00000005ff057210 */ /* 0x000fe200007fe4ff */
[----:B--2---:R-:W-:-:S04]  /*0560*/  FFMA R15, R15, R10, R14 ;  /* 0x0000000a0f0f7223 */ /* 0x004fc8000000000e */
[----:B------:R-:W-:-:S04]  /*0570*/  FFMA R22, R22, R27, R15 ;  /* 0x0000001b16167223 */ /* 0x000fc8000000000f */
[----:B------:R-:W-:-:S04]  /*0580*/  FFMA R17, R17, R12, R22 ;  /* 0x0000000c11117223 */ /* 0x000fc80000000016 */
[----:B------:R-:W-:Y:S01]  /*0590*/  FFMA R10, R24, R29, R17 ;  /* 0x0000001d180a7223 */ /* 0x000fe20000000011 */
[----:B------:R-:W-:Y:S06]  /*05a0*/  BRA.U UP1, `(.L_x_2) ;  /* 0xfffffffd01247547 */ /* 0x000fec000b83ffff */
.L_x_1:
[----:B------:R-:W-:Y:S05]  /*05b0*/  BRA.U !UP0, `(.L_x_0) ;  /* 0x00000005085c7547 */ /* 0x000fea000b800000 */
[----:B------:R-:W-:Y:S02]  /*05c0*/  UISETP.GE.U32.AND UP0, UPT, UR7, 0x8, UPT ;  /* 0x000000080700788c */ /* 0x000fe4000bf06070 */
[----:B------:R-:W-:-:S04]  /*05d0*/  ULOP3.LUT UR8, UR6, 0x7, URZ, 0xc0, !UPT ;  /* 0x0000000706087892 */ /* 0x000fc8000f8ec0ff */
[----:B------:R-:W-:-:S03]  /*05e0*/  UISETP.NE.AND UP1, UPT, UR8, URZ, UPT ;  /* 0x000000ff0800728c */ /* 0x000fc6000bf25270 */
[----:B------:R-:W-:Y:S08]  /*05f0*/  BRA.U !UP0, `(.L_x_3) ;  /* 0x00000001088c7547 */ /* 0x000ff0000b800000 */
[----:B------:R-:W0:Y:S01]  /*0600*/  LDC.64 R4, c[0x0][0x388] ;  /* 0x0000e200ff047b82 */ /* 0x000e220000000a00 */
[----:B------:R-:W1:Y:S01]  /*0610*/  LDCU.64 UR12, c[0x0][0x388] ;  /* 0x00007100ff0c77ac */ /* 0x000e620008000a00 */
[C---:B------:R-:W-:Y:S02]  /*0620*/  IADD3 R7, PT, PT, R13.reuse, UR4, RZ ;  /* 0x000000040d077c10 */ /* 0x040fe4000fffe0ff */
[----:B------:R-:W-:Y:S02]  /*0630*/  IADD3 R11, P0, PT, R13, UR4, RZ ;  /* 0x000000040d0b7c10 */ /* 0x000fe4000ff1e0ff */
[----:B------:R-:W-:Y:S02]  /*0640*/  IADD3 R3, PT, PT, R8, UR4, RZ ;  /* 0x0000000408037c10 */ /* 0x000fe4000fffe0ff */
[----:B------:R-:W-:Y:S02]  /*0650*/  IADD3.X R12, PT, PT, RZ, RZ, RZ, P0, !PT ;  /* 0x000000ffff0c7210 */ /* 0x000fe400007fe4ff */
[----:B-1----:R-:W-:Y:S01]  /*0660*/  LEA R2, P0, R11, UR12, 0x2 ;  /* 0x0000000c0b027c11 */ /* 0x002fe2000f8010ff */
[----:B0-----:R-:W-:-:S04]  /*0670*/  IMAD.WIDE.U32 R6, R7, 0x4, R4 ;  /* 0x0000000407067825 */ /* 0x001fc800078e0004 */
[----:B------:R-:W-:Y:S01]  /*0680*/  IMAD.WIDE R4, R3, 0x4, R4 ;  /* 0x0000000403047825 */ /* 0x000fe200078e0204 */
[----:B------:R-:W-:Y:S01]  /*0690*/  LEA.HI.X R3, R11, UR13, R12, 0x2, P0 ;  /* 0x0000000d0b037c11 */ /* 0x000fe200080f140c */
        /* <DEDUP_REMOVED lines=16> */
[----:B------:R-:W-:Y:S01]  /*07a0*/  UIADD3 UR4, UPT, UPT, UR4, 0x8, URZ ;  /* 0x0000000804047890 */ /* 0x000fe2000fffe0ff */
[----:B--2---:R-:W-:-:S04]  /*07b0*/  FFMA R14, R17, R14, R10 ;  /* 0x0000000e110e7223 */ /* 0x004fc8000000000a */
[----:B---3--:R-:W-:-:S04]  /*07c0*/  FFMA R14, R19, R16, R14 ;  /* 0x00000010130e7223 */ /* 0x008fc8000000000e */
[----:B----4-:R-:W-:-:S04]  /*07d0*/  FFMA R14, R21, R18, R14 ;  /* 0x00000012150e7223 */ /* 0x010fc8000000000e */
[----:B-----5:R-:W-:-:S04]  /*07e0*/  FFMA R14, R23, R20, R14 ;  /* 0x00000014170e7223 */ /* 0x020fc8000000000e */
[----:B------:R-:W-:-:S04]  /*07f0*/  FFMA R25, R25, R22, R14 ;  /* 0x0000001619197223 */ /* 0x000fc8000000000e */
[----:B------:R-:W-:-:S04]  /*0800*/  FFMA R15, R12, R15, R25 ;  /* 0x0000000f0c0f7223 */ /* 0x000fc80000000019 */
[----:B------:R-:W-:-:S04]  /*0810*/  FFMA R6, R6, R7, R15 ;  /* 0x0000000706067223 */ /* 0x000fc8000000000f */
[----:B------:R-:W-:-:S07]  /*0820*/  FFMA R10, R27, R11, R6 ;  /* 0x0000000b1b0a7223 */ /* 0x000fce0000000006 */
.L_x_3:
        /* <DEDUP_REMOVED lines=22> */
[----:B------:R-:W5:Y:S01]  /*0990*/  LDG.E R18, desc[UR10][R4.64+0xc] ;  /* 0x00000c0a04127981 */ /* 0x000f62000c1e1900 */
[----:B------:R-:W-:Y:S01]  /*09a0*/  UIADD3 UR4, UPT, UPT, UR4, 0x4, URZ ;  /* 0x0000000404047890 */ /* 0x000fe2000fffe0ff */
[----:B--2---:R-:W-:-:S04]  /*09b0*/  FFMA R11, R11, R6, R10 ;  /* 0x000000060b0b7223 */ /* 0x004fc8000000000a */
[----:B---3--:R-:W-:-:S04]  /*09c0*/  FFMA R11, R12, R14, R11 ;  /* 0x0000000e0c0b7223 */ /* 0x008fc8000000000b */
[----:B----4-:R-:W-:-:S04]  /*09d0*/  FFMA R11, R16, R15, R11 ;  /* 0x0000000f100b7223 */ /* 0x010fc8000000000b */
[----:B-----5:R-:W-:-:S07]  /*09e0*/  FFMA R10, R18, R17, R11 ;  /* 0x00000011120a7223 */ /* 0x020fce000000000b */
.L_x_4:
[----:B------:R-:W-:Y:S05]  /*09f0*/  BRA.U !UP1, `(.L_x_0) ;  /* 0x00000001094c7547 */ /* 0x000fea000b800000 */
[----:B------:R-:W0:Y:S01]  /*0a00*/  LDC.64 R2, c[0x0][0x388] ;  /* 0x0000e200ff027b82 */ /* 0x000e220000000a00 */
[----:B------:R-:W-:Y:S01]  /*0a10*/  IADD3 R5, PT, PT, R13, UR4, RZ ;  /* 0x000000040d057c10 */ /* 0x000fe2000fffe0ff */
[----:B------:R-:W-:Y:S01]  /*0a20*/  UIADD3 UR5, UPT, UPT, -UR5, URZ, URZ ;  /* 0x000000ff05057290 */ /* 0x000fe2000fffe1ff */
[----:B------:R-:W-:-:S03]  /*0a30*/  IADD3 R11, PT, PT, R8, UR4, RZ ;  /* 0x00000004080b7c10 */ /* 0x000fc6000fffe0ff */
[----:B0-----:R-:W-:-:S03]  /*0a40*/  IMAD.WIDE.U32 R4, R5, 0x4, R2 ;  /* 0x0000000405047825 */ /* 0x001fc600078e0002 */
[----:B------:R-:W-:Y:S02]  /*0a50*/  MOV R12, R4 ;  /* 0x00000004000c7202 */ /* 0x000fe40000000f00 */
[----:B------:R-:W-:-:S07]  /*0a60*/  MOV R13, R5 ;  /* 0x00000005000d7202 */ /* 0x000fce0000000f00 */
.L_x_5:
[----:B------:R-:W-:Y:S01]  /*0a70*/  IMAD.WIDE R4, R11, 0x4, R2 ;  /* 0x000000040b047825 */ /* 0x000fe200078e0202 */
[----:B------:R-:W-:Y:S02]  /*0a80*/  MOV R6, R12 ;  /* 0x0000000c00067202 */ /* 0x000fe40000000f00 */
[----:B------:R-:W-:-:S03]  /*0a90*/  MOV R7, R13 ;  /* 0x0000000d00077202 */ /* 0x000fc60000000f00 */
[----:B------:R-:W2:Y:S04]  /*0aa0*/  LDG.E R5, desc[UR10][R4.64] ;  /* 0x0000000a04057981 */ /* 0x000ea8000c1e1900 */
[----:B------:R-:W2:Y:S01]  /*0ab0*/  LDG.E R6, desc[UR10][R6.64] ;  /* 0x0000000a06067981 */ /* 0x000ea2000c1e1900 */
[----:B------:R-:W-:Y:S01]  /*0ac0*/  UIADD3 UR5, UPT, UPT, UR5, 0x1, URZ ;  /* 0x0000000105057890 */ /* 0x000fe2000fffe0ff */
[----:B------:R-:W-:Y:S02]  /*0ad0*/  IADD3 R12, P0, PT, R12, 0x4, RZ ;  /* 0x000000040c0c7810 */ /* 0x000fe40007f1e0ff */
[----:B------:R-:W-:Y:S01]  /*0ae0*/  IADD3 R11, PT, PT, R11, 0x1, RZ ;  /* 0x000000010b0b7810 */ /* 0x000fe20007ffe0ff */
[----:B------:R-:W-:Y:S01]  /*0af0*/  UISETP.NE.AND UP0, UPT, UR5, URZ, UPT ;  /* 0x000000ff0500728c */ /* 0x000fe2000bf05270 */
[----:B------:R-:W-:Y:S01]  /*0b00*/  IADD3.X R13, PT, PT, RZ, R13, RZ, P0, !PT ;  /* 0x0000000dff0d7210 */ /* 0x000fe200007fe4ff */
[----:B--2---:R-:W-:-:S07]  /*0b10*/  FFMA R10, R5, R6, R10 ;  /* 0x00000006050a7223 */ /* 0x004fce000000000a */
[----:B------:R-:W-:Y:S05]  /*0b20*/  BRA.U UP0, `(.L_x_5) ;  /* 0xfffffffd00d07547 */ /* 0x000fea000b83ffff */
.L_x_0:
[----:B------:R-:W0:Y:S01]  /*0b30*/  LDC.64 R2, c[0x0][0x390] ;  /* 0x0000e400ff027b82 */ /* 0x000e220000000a00 */
[----:B------:R-:W-:-:S04]  /*0b40*/  IMAD R9, R0, UR9, R9 ;  /* 0x0000000900097c24 */ /* 0x000fc8000f8e0209 */
[----:B0-----:R-:W-:-:S05]  /*0b50*/  IMAD.WIDE R2, R9, 0x4, R2 ;  /* 0x0000000409027825 */ /* 0x001fca00078e0202 */
[----:B------:R-:W-:Y:S01]  /*0b60*/  STG.E desc[UR10][R2.64], R10 ;  /* 0x0000000a02007986 */ /* 0x000fe2000c10190a */
[----:B------:R-:W-:Y:S05]  /*0b70*/  EXIT ;  /* 0x000000000000794d */ /* 0x000fea0003800000 */
.L_x_6:
[----:B------:R-:W-:-:S00]  /*0b80*/  BRA `(.L_x_6) ;  /* 0xfffffffc00fc7947 */ /* 0x000fc0000383ffff */
[----:B------:R-:W-:-:S00]  /*0b90*/  NOP ;  /* 0x0000000000007918 */ /* 0x000fc00000000000 */
        /* <DEDUP_REMOVED lines=14> */
.L_x_7:


//--------------------- .nv.shared.reserved.0     --------------------------
	.section	.nv.shared.reserved.0,"aw",@nobits
	.weak		__nv_reservedSMEM_offset_0_alias
	.size		__nv_reservedSMEM_offset_0_alias, 0, 64
	.other		__nv_reservedSMEM_offset_0_alias,@"STO_CUDA_RESERVED_SHARED STV_DEFAULT"
__nv_reservedSMEM_offset_0_alias:
	.zero		0
	.zero		64


//--------------------- .nv.constant0._Z8mykerneliiPfS_ --------------------------
	.section	.nv.constant0._Z8mykerneliiPfS_,"a",@progbits
	.sectionflags	@""
	.align	4
.nv.constant0._Z8mykerneliiPfS_:
	.zero		920


//--------------------- SYMBOLS --------------------------

	.type		.nv.reservedSmem.offset0,@object
	.size		.nv.reservedSmem.offset0,0x4
